//
// Generated by NVIDIA NVVM Compiler
//
// Compiler Build ID: CL-36424714
// Cuda compilation tools, release 13.0, V13.0.88
// Based on NVVM 20.0.0
//

.version 9.0
.target sm_100
.address_size 64

	// .globl	_Z7kernel2PKdPd
// _ZZ7kernel2PKdPdE4tile has been demoted

.visible .entry _Z7kernel2PKdPd(
	.param .u64 .ptr .align 1 _Z7kernel2PKdPd_param_0,
	.param .u64 .ptr .align 1 _Z7kernel2PKdPd_param_1
)
{
	.reg .pred 	%p<22>;
	.reg .b32 	%r<30>;
	.reg .b64 	%rd<18>;
	.reg .b64 	%fd<14>;
	// demoted variable
	.shared .align 8 .b8 _ZZ7kernel2PKdPdE4tile[8000];
	ld.param.u64 	%rd1, [_Z7kernel2PKdPd_param_0];
	ld.param.u64 	%rd2, [_Z7kernel2PKdPd_param_1];
	mov.u32 	%r1, %tid.x;
	mov.u32 	%r2, %tid.y;
	mov.u32 	%r3, %tid.z;
	mov.u32 	%r11, %ctaid.x;
	shl.b32 	%r12, %r11, 3;
	add.s32 	%r4, %r12, %r1;
	add.s32 	%r5, %r4, -1;
	mov.u32 	%r13, %ctaid.y;
	shl.b32 	%r14, %r13, 3;
	add.s32 	%r15, %r14, %r2;
	add.s32 	%r7, %r15, -1;
	setp.eq.s32 	%p1, %r15, 0;
	mov.u32 	%r16, %ctaid.z;
	shl.b32 	%r17, %r16, 3;
	add.s32 	%r18, %r17, %r3;
	add.s32 	%r9, %r18, -1;
	setp.gt.u32 	%p2, %r5, 63;
	or.pred  	%p3, %p1, %p2;
	setp.gt.u32 	%p4, %r15, 64;
	or.pred  	%p5, %p3, %p4;
	setp.gt.u32 	%p6, %r9, 63;
	mov.u32 	%r19, _ZZ7kernel2PKdPdE4tile;
	mad.lo.s32 	%r20, %r1, 800, %r19;
	mad.lo.s32 	%r21, %r2, 80, %r20;
	shl.b32 	%r22, %r3, 3;
	add.s32 	%r10, %r21, %r22;
	or.pred  	%p7, %p5, %p6;
	@%p7 bra 	$L__BB0_2;
	cvta.to.global.u64 	%rd4, %rd1;
	shl.b32 	%r23, %r5, 12;
	mul.wide.u32 	%rd5, %r7, 64;
	add.s32 	%r24, %r23, %r9;
	cvt.u64.u32 	%rd6, %r24;
	add.s64 	%rd7, %rd5, %rd6;
	shl.b64 	%rd8, %rd7, 3;
	add.s64 	%rd9, %rd4, %rd8;
	ld.global.f64 	%fd1, [%rd9];
	st.shared.f64 	[%r10], %fd1;
	bra.uni 	$L__BB0_3;
$L__BB0_2:
	mov.b64 	%rd3, 0;
	st.shared.u64 	[%r10], %rd3;
$L__BB0_3:
	bar.sync 	0;
	add.s32 	%r25, %r1, -1;
	setp.gt.u32 	%p8, %r25, 7;
	setp.eq.s32 	%p9, %r2, 0;
	setp.gt.u32 	%p10, %r2, 8;
	or.pred  	%p11, %p8, %p10;
	or.pred  	%p12, %p11, %p9;
	add.s32 	%r27, %r3, -1;
	setp.gt.u32 	%p13, %r27, 7;
	or.pred  	%p14, %p13, %p12;
	@%p14 bra 	$L__BB0_6;
	add.s32 	%r28, %r4, -2;
	setp.gt.u32 	%p15, %r28, 61;
	setp.lt.u32 	%p16, %r15, 2;
	setp.gt.u32 	%p17, %r15, 63;
	or.pred  	%p18, %p15, %p17;
	or.pred  	%p19, %p18, %p16;
	add.s32 	%r29, %r18, -2;
	setp.gt.u32 	%p20, %r29, 61;
	or.pred  	%p21, %p19, %p20;
	@%p21 bra 	$L__BB0_6;
	ld.shared.f64 	%fd2, [%r10+-800];
	ld.shared.f64 	%fd3, [%r10+800];
	add.f64 	%fd4, %fd2, %fd3;
	ld.shared.f64 	%fd5, [%r10+-80];
	add.f64 	%fd6, %fd4, %fd5;
	ld.shared.f64 	%fd7, [%r10+80];
	add.f64 	%fd8, %fd6, %fd7;
	ld.shared.f64 	%fd9, [%r10+-8];
	add.f64 	%fd10, %fd8, %fd9;
	ld.shared.f64 	%fd11, [%r10+8];
	add.f64 	%fd12, %fd10, %fd11;
	mul.f64 	%fd13, %fd12, 0d3FE999999999999A;
	mul.wide.s32 	%rd10, %r5, 4096;
	mul.wide.u32 	%rd11, %r7, 64;
	cvt.u64.u32 	%rd12, %r18;
	add.s64 	%rd13, %rd11, %rd12;
	add.s64 	%rd14, %rd13, %rd10;
	cvta.to.global.u64 	%rd15, %rd2;
	shl.b64 	%rd16, %rd14, 3;
	add.s64 	%rd17, %rd15, %rd16;
	st.global.f64 	[%rd17+-8], %fd13;
$L__BB0_6:
	ret;

}


// ===== COMPILED SASS (sm_100) =====

	.target	sm_100

	.elftype	@"ET_EXEC"


//--------------------- .note.nv.tkinfo           --------------------------
	.section	.note.nv.tkinfo,"",@"SHT_NOTE"
	.sectionflags	@"SHF_NOTE_NV_TKINFO"
	.tkinfo
        /*0018*/ 	.word	0x00000002
        /*0030*/ 	.string	""
        /*0030*/ 	.string	"ptxas"
        /*0030*/ 	.string	"Cuda compilation tools, release 13.0, V13.0.88"
        /*0030*/ 	.string	"Build cuda_13.0.r13.0/compiler.36424714_0"
        /*0030*/ 	.string	"-arch sm_100 -m 64 "



//--------------------- .note.nv.cuinfo           --------------------------
	.section	.note.nv.cuinfo,"",@"SHT_NOTE"
	.sectionflags	@"SHF_NOTE_NV_CUINFO"
        /*0018*/ 	.short	0x0002
        /*001a*/ 	.short	0x0064
        /*001c*/ 	.short	0x0082
	.zero		2


//--------------------- .nv.info                  --------------------------
	.section	.nv.info,"",@"SHT_CUDA_INFO"
	.align	4


	//----- nvinfo : EIATTR_REGCOUNT
	.align		4
        /*0000*/ 	.byte	0x04, 0x2f
        /*0002*/ 	.short	(.L_1 - .L_0)
	.align		4
.L_0:
        /*0004*/ 	.word	index@(_Z7kernel2PKdPd)
        /*0008*/ 	.word	0x00000016


	//----- nvinfo : EIATTR_FRAME_SIZE
	.align		4
.L_1:
        /*000c*/ 	.byte	0x04, 0x11
        /*000e*/ 	.short	(.L_3 - .L_2)
	.align		4
.L_2:
        /*0010*/ 	.word	index@(_Z7kernel2PKdPd)
        /*0014*/ 	.word	0x00000000


	//----- nvinfo : EIATTR_MIN_STACK_SIZE
	.align		4
.L_3:
        /*0018*/ 	.byte	0x04, 0x12
        /*001a*/ 	.short	(.L_5 - .L_4)
	.align		4
.L_4:
        /*001c*/ 	.word	index@(_Z7kernel2PKdPd)
        /*0020*/ 	.word	0x00000000
.L_5:


//--------------------- .nv.compat                --------------------------
	.section	.nv.compat,"",@"SHT_CUDA_COMPAT_INFO"
	.align	4
        /*0000*/ 	.byte	0x02, 0x09, 0x00, 0x00, 0x02, 0x02, 0x01, 0x00, 0x02, 0x05, 0x05, 0x00, 0x03, 0x07, 0x01, 0x01
        /*0010*/ 	.byte	0x02, 0x03, 0x00, 0x00, 0x02, 0x06, 0x01, 0x00, 0x04, 0x0b, 0x08, 0x00, 0x01, 0x00, 0x00, 0x00
        /*0020*/ 	.byte	0x00, 0x00, 0x00, 0x00


//--------------------- .nv.info._Z7kernel2PKdPd  --------------------------
	.section	.nv.info._Z7kernel2PKdPd,"",@"SHT_CUDA_INFO"
	.sectionflags	@""
	.align	4


	//----- nvinfo : EIATTR_CUDA_API_VERSION
	.align		4
        /*0000*/ 	.byte	0x04, 0x37
        /*0002*/ 	.short	(.L_7 - .L_6)
.L_6:
        /*0004*/ 	.word	0x00000082


	//----- nvinfo : EIATTR_KPARAM_INFO
	.align		4
.L_7:
        /*0008*/ 	.byte	0x04, 0x17
        /*000a*/ 	.short	(.L_9 - .L_8)
.L_8:
        /*000c*/ 	.word	0x00000000
        /*0010*/ 	.short	0x0001
        /*0012*/ 	.short	0x0008
        /*0014*/ 	.byte	0x00, 0xf5, 0x21, 0x00


	//----- nvinfo : EIATTR_KPARAM_INFO
	.align		4
.L_9:
        /*0018*/ 	.byte	0x04, 0x17
        /*001a*/ 	.short	(.L_11 - .L_10)
.L_10:
        /*001c*/ 	.word	0x00000000
        /*0020*/ 	.short	0x0000
        /*0022*/ 	.short	0x0000
        /*0024*/ 	.byte	0x00, 0xf5, 0x21, 0x00


	//----- nvinfo : EIATTR_SPARSE_MMA_MASK
	.align		4
.L_11:
        /*0028*/ 	.byte	0x03, 0x50
        /*002a*/ 	.short	0x0000


	//----- nvinfo : EIATTR_MAXREG_COUNT
	.align		4
        /*002c*/ 	.byte	0x03, 0x1b
        /*002e*/ 	.short	0x00ff


	//----- nvinfo : EIATTR_NUM_BARRIERS
	.align		4
        /*0030*/ 	.byte	0x02, 0x4c
        /*0032*/ 	.byte	0x01
	.zero		1


	//----- nvinfo : EIATTR_MERCURY_ISA_VERSION
	.align		4
        /*0034*/ 	.byte	0x03, 0x5f
        /*0036*/ 	.short	0x0101


	//----- nvinfo : EIATTR_VRC_CTA_INIT_COUNT
	.align		4
        /*0038*/ 	.byte	0x02, 0x4a
	.zero		1
	.zero		1


	//----- nvinfo : EIATTR_EXIT_INSTR_OFFSETS
	.align		4
        /*003c*/ 	.byte	0x04, 0x1c
        /*003e*/ 	.short	(.L_13 - .L_12)


	//   ....[0]....
.L_12:
        /*0040*/ 	.word	0x00000280


	//   ....[1]....
        /*0044*/ 	.word	0x000002f0


	//   ....[2]....
        /*0048*/ 	.word	0x00000450


	//----- nvinfo : EIATTR_CBANK_PARAM_SIZE
	.align		4
.L_13:
        /*004c*/ 	.byte	0x03, 0x19
        /*004e*/ 	.short	0x0010


	//----- nvinfo : EIATTR_PARAM_CBANK
	.align		4
        /*0050*/ 	.byte	0x04, 0x0a
        /*0052*/ 	.short	(.L_15 - .L_14)
	.align		4
.L_14:
        /*0054*/ 	.word	index@(.nv.constant0._Z7kernel2PKdPd)
        /*0058*/ 	.short	0x0380
        /*005a*/ 	.short	0x0010


	//----- nvinfo : EIATTR_SW_WAR
	.align		4
.L_15:
        /*005c*/ 	.byte	0x04, 0x36
        /*005e*/ 	.short	(.L_17 - .L_16)
.L_16:
        /*0060*/ 	.word	0x00000008
.L_17:


//--------------------- .nv.callgraph             --------------------------
	.section	.nv.callgraph,"",@"SHT_CUDA_CALLGRAPH"
	.align	4
	.sectionentsize	8
	.align		4
        /*0000*/ 	.word	0x00000000
	.align		4
        /*0004*/ 	.word	0xffffffff
	.align		4
        /*0008*/ 	.word	0x00000000
	.align		4
        /*000c*/ 	.word	0xfffffffe
	.align		4
        /*0010*/ 	.word	0x00000000
	.align		4
        /*0014*/ 	.word	0xfffffffd
	.align		4
        /*0018*/ 	.word	0x00000000
	.align		4
        /*001c*/ 	.word	0xfffffffc


//--------------------- .text._Z7kernel2PKdPd     --------------------------
	.section	.text._Z7kernel2PKdPd,"ax",@progbits
	.align	128
        .global         _Z7kernel2PKdPd
        .type           _Z7kernel2PKdPd,@function
        .size           _Z7kernel2PKdPd,(.L_x_1 - _Z7kernel2PKdPd)
        .other          _Z7kernel2PKdPd,@"STO_CUDA_ENTRY STV_DEFAULT"
_Z7kernel2PKdPd:
.text._Z7kernel2PKdPd:
[----:B------:R-:W-:Y:S01]  /*0000*/  LDC R1, c[0x0][0x37c] ;  /* 0x0000df00ff017b82 */ /* 0x000fe20000000800 */
[----:B------:R-:W0:Y:S01]  /*0010*/  S2R R14, SR_TID.X ;  /* 0x00000000000e7919 */ /* 0x000e220000002100 */
[----:B------:R-:W1:Y:S01]  /*0020*/  LDCU.64 UR4, c[0x0][0x358] ;  /* 0x00006b00ff0477ac */ /* 0x000e620008000a00 */
[----:B------:R-:W0:Y:S01]  /*0030*/  S2R R3, SR_CTAID.X ;  /* 0x0000000000037919 */ /* 0x000e220000002500 */
[----:B------:R-:W2:Y:S01]  /*0040*/  S2R R16, SR_TID.Y ;  /* 0x0000000000107919 */ /* 0x000ea20000002200 */
[----:B------:R-:W2:Y:S01]  /*0050*/  S2R R5, SR_CTAID.Y ;  /* 0x0000000000057919 */ /* 0x000ea20000002600 */
[----:B------:R-:W3:Y:S01]  /*0060*/  S2R R8, SR_TID.Z ;  /* 0x0000000000087919 */ /* 0x000ee20000002300 */
[----:B------:R-:W3:Y:S01]  /*0070*/  S2R R7, SR_CTAID.Z ;  /* 0x0000000000077919 */ /* 0x000ee20000002700 */
[----:B0-----:R-:W-:-:S04]  /*0080*/  IMAD R3, R3, 0x8, R14 ;  /* 0x0000000803037824 */ /* 0x001fc800078e020e */
[----:B------:R-:W-:Y:S02]  /*0090*/  VIADD R0, R3, 0xffffffff ;  /* 0xffffffff03007836 */ /* 0x000fe40000000000 */
[----:B--2---:R-:W-:-:S03]  /*00a0*/  IMAD R4, R5, 0x8, R16 ;  /* 0x0000000805047824 */ /* 0x004fc600078e0210 */
[----:B------:R-:W-:Y:S01]  /*00b0*/  ISETP.GT.U32.AND P0, PT, R0, 0x3f, PT ;  /* 0x0000003f0000780c */ /* 0x000fe20003f04070 */
[----:B------:R-:W-:-:S03]  /*00c0*/  VIADD R5, R4, 0xffffffff ;  /* 0xffffffff04057836 */ /* 0x000fc60000000000 */
[----:B------:R-:W-:Y:S01]  /*00d0*/  ISETP.EQ.OR P0, PT, R4, RZ, P0 ;  /* 0x000000ff0400720c */ /* 0x000fe20000702670 */
[----:B---3--:R-:W-:-:S03]  /*00e0*/  IMAD R2, R7, 0x8, R8 ;  /* 0x0000000807027824 */ /* 0x008fc600078e0208 */
[----:B------:R-:W-:Y:S01]  /*00f0*/  ISETP.GT.U32.OR P0, PT, R4, 0x40, P0 ;  /* 0x000000400400780c */ /* 0x000fe20000704470 */
[----:B------:R-:W-:-:S05]  /*0100*/  VIADD R7, R2, 0xffffffff ;  /* 0xffffffff02077836 */ /* 0x000fca0000000000 */
[----:B------:R-:W-:-:S13]  /*0110*/  ISETP.GT.U32.OR P0, PT, R7, 0x3f, P0 ;  /* 0x0000003f0700780c */ /* 0x000fda0000704470 */
[----:B------:R-:W0:Y:S01]  /*0120*/  @!P0 LDC.64 R10, c[0x0][0x380] ;  /* 0x0000e000ff0a8b82 */ /* 0x000e220000000a00 */
[----:B------:R-:W-:Y:S01]  /*0130*/  @!P0 IMAD R6, R0, 0x1000, R7 ;  /* 0x0000100000068824 */ /* 0x000fe200078e0207 */
[----:B------:R-:W-:-:S03]  /*0140*/  @!P0 MOV R7, RZ ;  /* 0x000000ff00078202 */ /* 0x000fc60000000f00 */
[----:B------:R-:W-:-:S03]  /*0150*/  @!P0 IMAD.WIDE.U32 R6, R5, 0x40, R6 ;  /* 0x0000004005068825 */ /* 0x000fc600078e0006 */
[----:B0-----:R-:W-:-:S04]  /*0160*/  @!P0 LEA R10, P1, R6, R10, 0x3 ;  /* 0x0000000a060a8211 */ /* 0x001fc800078218ff */
[----:B------:R-:W-:-:S05]  /*0170*/  @!P0 LEA.HI.X R11, R6, R11, R7, 0x3, P1 ;  /* 0x0000000b060b8211 */ /* 0x000fca00008f1c07 */
[----:B-1----:R-:W2:Y:S01]  /*0180*/  @!P0 LDG.E.64 R6, desc[UR4][R10.64] ;  /* 0x000000040a068981 */ /* 0x002ea2000c1e1b00 */
[----:B------:R-:W-:Y:S02]  /*0190*/  MOV R9, 0x400 ;  /* 0x0000040000097802 */ /* 0x000fe40000000f00 */
[----:B------:R-:W-:Y:S01]  /*01a0*/  ISETP.GT.U32.AND P1, PT, R16, 0x8, PT ;  /* 0x000000081000780c */ /* 0x000fe20003f24070 */
[----:B------:R-:W0:Y:S02]  /*01b0*/  S2R R12, SR_CgaCtaId ;  /* 0x00000000000c7919 */ /* 0x000e240000008800 */
[----:B0-----:R-:W-:Y:S01]  /*01c0*/  LEA R9, R12, R9, 0x18 ;  /* 0x000000090c097211 */ /* 0x001fe200078ec0ff */
[----:B------:R-:W-:-:S04]  /*01d0*/  VIADD R12, R14, 0xffffffff ;  /* 0xffffffff0e0c7836 */ /* 0x000fc80000000000 */
[----:B------:R-:W-:Y:S01]  /*01e0*/  IMAD R9, R14, 0x320, R9 ;  /* 0x000003200e097824 */ /* 0x000fe200078e0209 */
[----:B------:R-:W-:Y:S01]  /*01f0*/  ISETP.GT.U32.OR P1, PT, R12, 0x7, P1 ;  /* 0x000000070c00780c */ /* 0x000fe20000f24470 */
[----:B------:R-:W-:Y:S02]  /*0200*/  VIADD R12, R8, 0xffffffff ;  /* 0xffffffff080c7836 */ /* 0x000fe40000000000 */
[C---:B------:R-:W-:Y:S01]  /*0210*/  IMAD R9, R16.reuse, 0x50, R9 ;  /* 0x0000005010097824 */ /* 0x040fe200078e0209 */
[----:B------:R-:W-:-:S03]  /*0220*/  ISETP.EQ.OR P1, PT, R16, RZ, P1 ;  /* 0x000000ff1000720c */ /* 0x000fc60000f22670 */
[----:B------:R-:W-:Y:S01]  /*0230*/  IMAD R19, R8, 0x8, R9 ;  /* 0x0000000808137824 */ /* 0x000fe200078e0209 */
[----:B------:R-:W-:-:S04]  /*0240*/  ISETP.GT.U32.OR P1, PT, R12, 0x7, P1 ;  /* 0x000000070c00780c */ /* 0x000fc80000f24470 */
[----:B--2---:R0:W-:Y:S04]  /*0250*/  @!P0 STS.64 [R19], R6 ;  /* 0x0000000613008388 */ /* 0x0041e80000000a00 */
[----:B------:R0:W-:Y:S01]  /*0260*/  @P0 STS.64 [R19], RZ ;  /* 0x000000ff13000388 */ /* 0x0001e20000000a00 */
[----:B------:R-:W-:Y:S06]  /*0270*/  BAR.SYNC.DEFER_BLOCKING 0x0 ;  /* 0x0000000000007b1d */ /* 0x000fec0000010000 */
[----:B------:R-:W-:Y:S05]  /*0280*/  @P1 EXIT ;  /* 0x000000000000194d */ /* 0x000fea0003800000 */
[----:B0-----:R-:W-:Y:S02]  /*0290*/  IADD3 R6, PT, PT, R3, -0x2, RZ ;  /* 0xfffffffe03067810 */ /* 0x001fe40007ffe0ff */
[----:B------:R-:W-:-:S04]  /*02a0*/  ISETP.GT.U32.AND P0, PT, R4, 0x3f, PT ;  /* 0x0000003f0400780c */ /* 0x000fc80003f04070 */
[----:B------:R-:W-:Y:S01]  /*02b0*/  ISETP.GT.U32.OR P0, PT, R6, 0x3d, P0 ;  /* 0x0000003d0600780c */ /* 0x000fe20000704470 */
[----:B------:R-:W-:-:S03]  /*02c0*/  VIADD R6, R2, 0xfffffffe ;  /* 0xfffffffe02067836 */ /* 0x000fc60000000000 */
[----:B------:R-:W-:-:S04]  /*02d0*/  ISETP.LT.U32.OR P0, PT, R4, 0x2, P0 ;  /* 0x000000020400780c */ /* 0x000fc80000701470 */
[----:B------:R-:W-:-:S13]  /*02e0*/  ISETP.GT.U32.OR P0, PT, R6, 0x3d, P0 ;  /* 0x0000003d0600780c */ /* 0x000fda0000704470 */
[----:B------:R-:W-:Y:S05]  /*02f0*/  @P0 EXIT ;  /* 0x000000000000094d */ /* 0x000fea0003800000 */
[----:B------:R-:W-:Y:S01]  /*0300*/  LDS.64 R8, [R19+-0x320] ;  /* 0xfffce00013087984 */ /* 0x000fe20000000a00 */
[----:B------:R-:W0:Y:S01]  /*0310*/  LDCU.64 UR8, c[0x0][0x388] ;  /* 0x00007100ff0877ac */ /* 0x000e220008000a00 */
[----:B------:R-:W-:Y:S02]  /*0320*/  IMAD.MOV.U32 R3, RZ, RZ, RZ ;  /* 0x000000ffff037224 */ /* 0x000fe400078e00ff */
[----:B------:R-:W1:Y:S01]  /*0330*/  LDS.64 R10, [R19+0x320] ;  /* 0x00032000130a7984 */ /* 0x000e620000000a00 */
[----:B------:R-:W-:Y:S01]  /*0340*/  UMOV UR6, 0x9999999a ;  /* 0x9999999a00067882 */ /* 0x000fe20000000000 */
[----:B------:R-:W-:Y:S01]  /*0350*/  IMAD.WIDE.U32 R2, R5, 0x40, R2 ;  /* 0x0000004005027825 */ /* 0x000fe200078e0002 */
[----:B------:R-:W-:Y:S01]  /*0360*/  UMOV UR7, 0x3fe99999 ;  /* 0x3fe9999900077882 */ /* 0x000fe20000000000 */
[----:B------:R-:W2:Y:S04]  /*0370*/  LDS.64 R12, [R19+-0x50] ;  /* 0xffffb000130c7984 */ /* 0x000ea80000000a00 */
[----:B------:R-:W3:Y:S01]  /*0380*/  LDS.64 R14, [R19+0x50] ;  /* 0x00005000130e7984 */ /* 0x000ee20000000a00 */
[----:B------:R-:W-:-:S03]  /*0390*/  IMAD.WIDE R2, R0, 0x1000, R2 ;  /* 0x0000100000027825 */ /* 0x000fc600078e0202 */
[----:B------:R-:W4:Y:S01]  /*03a0*/  LDS.64 R16, [R19+-0x8] ;  /* 0xfffff80013107984 */ /* 0x000f220000000a00 */
[----:B0-----:R-:W-:-:S03]  /*03b0*/  LEA R4, P0, R2, UR8, 0x3 ;  /* 0x0000000802047c11 */ /* 0x001fc6000f8018ff */
[----:B------:R-:W0:Y:S01]  /*03c0*/  LDS.64 R6, [R19+0x8] ;  /* 0x0000080013067984 */ /* 0x000e220000000a00 */
[----:B------:R-:W-:Y:S01]  /*03d0*/  LEA.HI.X R5, R2, UR9, R3, 0x3, P0 ;  /* 0x0000000902057c11 */ /* 0x000fe200080f1c03 */
[----:B-1----:R-:W-:-:S08]  /*03e0*/  DADD R8, R8, R10 ;  /* 0x0000000008087229 */ /* 0x002fd0000000000a */
[----:B--2---:R-:W-:-:S08]  /*03f0*/  DADD R8, R8, R12 ;  /* 0x0000000008087229 */ /* 0x004fd0000000000c */
[----:B---3--:R-:W-:-:S08]  /*0400*/  DADD R8, R8, R14 ;  /* 0x0000000008087229 */ /* 0x008fd0000000000e */
[----:B----4-:R-:W-:-:S08]  /*0410*/  DADD R8, R8, R16 ;  /* 0x0000000008087229 */ /* 0x010fd00000000010 */
[----:B0-----:R-:W-:-:S08]  /*0420*/  DADD R6, R8, R6 ;  /* 0x0000000008067229 */ /* 0x001fd00000000006 */
[----:B------:R-:W-:-:S07]  /*0430*/  DMUL R6, R6, UR6 ;  /* 0x0000000606067c28 */ /* 0x000fce0008000000 */
[----:B------:R-:W-:Y:S01]  /*0440*/  STG.E.64 desc[UR4][R4.64+-0x8], R6 ;  /* 0xfffff80604007986 */ /* 0x000fe2000c101b04 */
[----:B------:R-:W-:Y:S05]  /*0450*/  EXIT ;  /* 0x000000000000794d */ /* 0x000fea0003800000 */
.L_x_0:
[----:B------:R-:W-:-:S00]  /*0460*/  BRA `(.L_x_0) ;  /* 0xfffffffc00fc7947 */ /* 0x000fc0000383ffff */
[----:B------:R-:W-:-:S00]  /*0470*/  NOP ;  /* 0x0000000000007918 */ /* 0x000fc00000000000 */
        /* <DEDUP_REMOVED lines=8> */
.L_x_1:


//--------------------- .nv.shared._Z7kernel2PKdPd --------------------------
	.section	.nv.shared._Z7kernel2PKdPd,"aw",@nobits
	.sectionflags	@""
	.align	8
.nv.shared._Z7kernel2PKdPd:
	.zero		9024


//--------------------- .nv.shared.reserved.0     --------------------------
	.section	.nv.shared.reserved.0,"aw",@nobits
	.weak		__nv_reservedSMEM_offset_0_alias
	.size		__nv_reservedSMEM_offset_0_alias, 0, 64
	.other		__nv_reservedSMEM_offset_0_alias,@"STO_CUDA_RESERVED_SHARED STV_DEFAULT"
__nv_reservedSMEM_offset_0_alias:
	.zero		0
	.zero		64


//--------------------- .nv.constant0._Z7kernel2PKdPd --------------------------
	.section	.nv.constant0._Z7kernel2PKdPd,"a",@progbits
	.sectionflags	@""
	.align	4
.nv.constant0._Z7kernel2PKdPd:
	.zero		912


//--------------------- SYMBOLS --------------------------

	.type		.nv.reservedSmem.offset0,@object
	.size		.nv.reservedSmem.offset0,0x4
	.type		.nv.reservedSmem.cap,@object
	.size		.nv.reservedSmem.cap,0x4
